//
// Generated by NVIDIA NVVM Compiler
//
// Compiler Build ID: CL-36424714
// Cuda compilation tools, release 13.0, V13.0.88
// Based on NVVM 20.0.0
//

.version 9.0
.target sm_100
.address_size 64

	// .globl	histogram_normal_kernel

.visible .entry histogram_normal_kernel(
	.param .u64 .ptr .align 1 histogram_normal_kernel_param_0,
	.param .u64 histogram_normal_kernel_param_1,
	.param .u32 histogram_normal_kernel_param_2,
	.param .u32 histogram_normal_kernel_param_3
)
{
	.reg .pred 	%p<4>;
	.reg .b32 	%r<29>;
	.reg .b32 	%f<5>;
	.reg .b64 	%rd<13>;

	ld.param.u64 	%rd1, [histogram_normal_kernel_param_0];
	ld.param.u64 	%rd2, [histogram_normal_kernel_param_1];
	ld.param.u32 	%r3, [histogram_normal_kernel_param_2];
	ld.param.u32 	%r4, [histogram_normal_kernel_param_3];
	mov.u32 	%r6, %ctaid.x;
	mov.u32 	%r7, %ntid.x;
	mov.u32 	%r8, %tid.x;
	mad.lo.s32 	%r1, %r6, %r7, %r8;
	mov.u32 	%r9, %ctaid.y;
	mov.u32 	%r10, %ntid.y;
	mov.u32 	%r11, %tid.y;
	mad.lo.s32 	%r12, %r9, %r10, %r11;
	setp.ge.s32 	%p1, %r1, %r3;
	setp.ge.s32 	%p2, %r12, %r4;
	or.pred  	%p3, %p1, %p2;
	@%p3 bra 	$L__BB0_2;
	cvta.to.global.u64 	%rd3, %rd1;
	cvt.rn.f32.s32 	%f1, %r1;
	add.f32 	%f2, %f1, 0f3F000000;
	cvt.rn.f32.u32 	%f3, %r12;
	add.f32 	%f4, %f3, 0f3F000000;
	tex.2d.v4.u32.f32 	{%r13, %r14, %r15, %r16}, [%rd2, {%f2, %f4}];
	shl.b32 	%r17, %r13, 2;
	cvt.u64.u32 	%rd4, %r17;
	and.b64  	%rd5, %rd4, 1020;
	add.s64 	%rd6, %rd3, %rd5;
	atom.global.add.u32 	%r18, [%rd6], 1;
	shl.b32 	%r19, %r14, 2;
	cvt.u64.u32 	%rd7, %r19;
	and.b64  	%rd8, %rd7, 1020;
	add.s64 	%rd9, %rd3, %rd8;
	atom.global.add.u32 	%r20, [%rd9+1024], 1;
	shl.b32 	%r21, %r15, 2;
	cvt.u64.u32 	%rd10, %r21;
	and.b64  	%rd11, %rd10, 1020;
	add.s64 	%rd12, %rd3, %rd11;
	atom.global.add.u32 	%r22, [%rd12+2048], 1;
	ld.global.u32 	%r23, [%rd6];
	atom.global.max.u32 	%r24, [%rd3+3072], %r23;
	ld.global.u32 	%r25, [%rd6+1024];
	atom.global.max.u32 	%r26, [%rd3+3076], %r25;
	ld.global.u32 	%r27, [%rd6+2048];
	atom.global.max.u32 	%r28, [%rd3+3080], %r27;
$L__BB0_2:
	ret;

}


// ===== COMPILED SASS (sm_100) =====

	.target	sm_100

	.elftype	@"ET_EXEC"


//--------------------- .note.nv.tkinfo           --------------------------
	.section	.note.nv.tkinfo,"",@"SHT_NOTE"
	.sectionflags	@"SHF_NOTE_NV_TKINFO"
	.tkinfo
        /*0018*/ 	.word	0x00000002
        /*0030*/ 	.string	""
        /*0030*/ 	.string	"ptxas"
        /*0030*/ 	.string	"Cuda compilation tools, release 13.0, V13.0.88"
        /*0030*/ 	.string	"Build cuda_13.0.r13.0/compiler.36424714_0"
        /*0030*/ 	.string	"-arch sm_100 -m 64 "



//--------------------- .note.nv.cuinfo           --------------------------
	.section	.note.nv.cuinfo,"",@"SHT_NOTE"
	.sectionflags	@"SHF_NOTE_NV_CUINFO"
        /*0018*/ 	.short	0x0002
        /*001a*/ 	.short	0x0064
        /*001c*/ 	.short	0x0082
	.zero		2


//--------------------- .nv.info                  --------------------------
	.section	.nv.info,"",@"SHT_CUDA_INFO"
	.align	4


	//----- nvinfo : EIATTR_REGCOUNT
	.align		4
        /*0000*/ 	.byte	0x04, 0x2f
        /*0002*/ 	.short	(.L_1 - .L_0)
	.align		4
.L_0:
        /*0004*/ 	.word	index@(histogram_normal_kernel)
        /*0008*/ 	.word	0x0000000e


	//----- nvinfo : EIATTR_FRAME_SIZE
	.align		4
.L_1:
        /*000c*/ 	.byte	0x04, 0x11
        /*000e*/ 	.short	(.L_3 - .L_2)
	.align		4
.L_2:
        /*0010*/ 	.word	index@(histogram_normal_kernel)
        /*0014*/ 	.word	0x00000000


	//----- nvinfo : EIATTR_MIN_STACK_SIZE
	.align		4
.L_3:
        /*0018*/ 	.byte	0x04, 0x12
        /*001a*/ 	.short	(.L_5 - .L_4)
	.align		4
.L_4:
        /*001c*/ 	.word	index@(histogram_normal_kernel)
        /*0020*/ 	.word	0x00000000
.L_5:


//--------------------- .nv.compat                --------------------------
	.section	.nv.compat,"",@"SHT_CUDA_COMPAT_INFO"
	.align	4
        /*0000*/ 	.byte	0x02, 0x09, 0x00, 0x00, 0x02, 0x02, 0x02, 0x00, 0x02, 0x05, 0x05, 0x00, 0x03, 0x07, 0x01, 0x01
        /*0010*/ 	.byte	0x02, 0x03, 0x00, 0x00, 0x02, 0x06, 0x01, 0x00, 0x04, 0x0b, 0x08, 0x00, 0x09, 0x00, 0x00, 0x00
        /*0020*/ 	.byte	0x00, 0x00, 0x00, 0x00


//--------------------- .nv.info.histogram_normal_kernel --------------------------
	.section	.nv.info.histogram_normal_kernel,"",@"SHT_CUDA_INFO"
	.sectionflags	@""
	.align	4


	//----- nvinfo : EIATTR_CUDA_API_VERSION
	.align		4
        /*0000*/ 	.byte	0x04, 0x37
        /*0002*/ 	.short	(.L_7 - .L_6)
.L_6:
        /*0004*/ 	.word	0x00000082


	//----- nvinfo : EIATTR_KPARAM_INFO
	.align		4
.L_7:
        /*0008*/ 	.byte	0x04, 0x17
        /*000a*/ 	.short	(.L_9 - .L_8)
.L_8:
        /*000c*/ 	.word	0x00000000
        /*0010*/ 	.short	0x0003
        /*0012*/ 	.short	0x0014
        /*0014*/ 	.byte	0x00, 0xf0, 0x11, 0x00


	//----- nvinfo : EIATTR_KPARAM_INFO
	.align		4
.L_9:
        /*0018*/ 	.byte	0x04, 0x17
        /*001a*/ 	.short	(.L_11 - .L_10)
.L_10:
        /*001c*/ 	.word	0x00000000
        /*0020*/ 	.short	0x0002
        /*0022*/ 	.short	0x0010
        /*0024*/ 	.byte	0x00, 0xf0, 0x11, 0x00


	//----- nvinfo : EIATTR_KPARAM_INFO
	.align		4
.L_11:
        /*0028*/ 	.byte	0x04, 0x17
        /*002a*/ 	.short	(.L_13 - .L_12)
.L_12:
        /*002c*/ 	.word	0x00000000
        /*0030*/ 	.short	0x0001
        /*0032*/ 	.short	0x0008
        /*0034*/ 	.byte	0x00, 0xf0, 0x21, 0x00


	//----- nvinfo : EIATTR_KPARAM_INFO
	.align		4
.L_13:
        /*0038*/ 	.byte	0x04, 0x17
        /*003a*/ 	.short	(.L_15 - .L_14)
.L_14:
        /*003c*/ 	.word	0x00000000
        /*0040*/ 	.short	0x0000
        /*0042*/ 	.short	0x0000
        /*0044*/ 	.byte	0x00, 0xf5, 0x21, 0x00


	//----- nvinfo : EIATTR_SPARSE_MMA_MASK
	.align		4
.L_15:
        /*0048*/ 	.byte	0x03, 0x50
        /*004a*/ 	.short	0x0000


	//----- nvinfo : EIATTR_MAXREG_COUNT
	.align		4
        /*004c*/ 	.byte	0x03, 0x1b
        /*004e*/ 	.short	0x00ff


	//----- nvinfo : EIATTR_MERCURY_ISA_VERSION
	.align		4
        /*0050*/ 	.byte	0x03, 0x5f
        /*0052*/ 	.short	0x0101


	//----- nvinfo : EIATTR_INT_WARP_WIDE_INSTR_OFFSETS
	.align		4
        /*0054*/ 	.byte	0x04, 0x31
        /*0056*/ 	.short	(.L_17 - .L_16)


	//   ....[0]....
.L_16:
        /*0058*/ 	.word	0x00000280


	//   ....[1]....
        /*005c*/ 	.word	0x00000300


	//   ....[2]....
        /*0060*/ 	.word	0x00000340


	//   ....[3]....
        /*0064*/ 	.word	0x00000380


	//----- nvinfo : EIATTR_VRC_CTA_INIT_COUNT
	.align		4
.L_17:
        /*0068*/ 	.byte	0x02, 0x4a
	.zero		1
	.zero		1


	//----- nvinfo : EIATTR_EXIT_INSTR_OFFSETS
	.align		4
        /*006c*/ 	.byte	0x04, 0x1c
        /*006e*/ 	.short	(.L_19 - .L_18)


	//   ....[0]....
.L_18:
        /*0070*/ 	.word	0x000000c0


	//   ....[1]....
        /*0074*/ 	.word	0x000003b0


	//----- nvinfo : EIATTR_CBANK_PARAM_SIZE
	.align		4
.L_19:
        /*0078*/ 	.byte	0x03, 0x19
        /*007a*/ 	.short	0x0018


	//----- nvinfo : EIATTR_PARAM_CBANK
	.align		4
        /*007c*/ 	.byte	0x04, 0x0a
        /*007e*/ 	.short	(.L_21 - .L_20)
	.align		4
.L_20:
        /*0080*/ 	.word	index@(.nv.constant0.histogram_normal_kernel)
        /*0084*/ 	.short	0x0380
        /*0086*/ 	.short	0x0018


	//----- nvinfo : EIATTR_SW_WAR
	.align		4
.L_21:
        /*0088*/ 	.byte	0x04, 0x36
        /*008a*/ 	.short	(.L_23 - .L_22)
.L_22:
        /*008c*/ 	.word	0x00000008
.L_23:


//--------------------- .nv.callgraph             --------------------------
	.section	.nv.callgraph,"",@"SHT_CUDA_CALLGRAPH"
	.align	4
	.sectionentsize	8
	.align		4
        /*0000*/ 	.word	0x00000000
	.align		4
        /*0004*/ 	.word	0xffffffff
	.align		4
        /*0008*/ 	.word	0x00000000
	.align		4
        /*000c*/ 	.word	0xfffffffe
	.align		4
        /*0010*/ 	.word	0x00000000
	.align		4
        /*0014*/ 	.word	0xfffffffd
	.align		4
        /*0018*/ 	.word	0x00000000
	.align		4
        /*001c*/ 	.word	0xfffffffc


//--------------------- .text.histogram_normal_kernel --------------------------
	.section	.text.histogram_normal_kernel,"ax",@progbits
	.align	128
        .global         histogram_normal_kernel
        .type           histogram_normal_kernel,@function
        .size           histogram_normal_kernel,(.L_x_1 - histogram_normal_kernel)
        .other          histogram_normal_kernel,@"STO_CUDA_ENTRY STV_DEFAULT"
histogram_normal_kernel:
.text.histogram_normal_kernel:
[----:B------:R-:W-:Y:S01]  /*0000*/  LDC R1, c[0x0][0x37c] ;  /* 0x0000df00ff017b82 */ /* 0x000fe20000000800 */
[----:B------:R-:W0:Y:S07]  /*0010*/  S2R R5, SR_TID.Y ;  /* 0x0000000000057919 */ /* 0x000e2e0000002200 */
[----:B------:R-:W1:Y:S01]  /*0020*/  LDC R0, c[0x0][0x360] ;  /* 0x0000d800ff007b82 */ /* 0x000e620000000800 */
[----:B------:R-:W2:Y:S01]  /*0030*/  LDCU.64 UR6, c[0x0][0x390] ;  /* 0x00007200ff0677ac */ /* 0x000ea20008000a00 */
[----:B------:R-:W1:Y:S06]  /*0040*/  S2R R3, SR_TID.X ;  /* 0x0000000000037919 */ /* 0x000e6c0000002100 */
[----:B------:R-:W0:Y:S08]  /*0050*/  S2UR UR5, SR_CTAID.Y ;  /* 0x00000000000579c3 */ /* 0x000e300000002600 */
[----:B------:R-:W0:Y:S08]  /*0060*/  LDC R2, c[0x0][0x364] ;  /* 0x0000d900ff027b82 */ /* 0x000e300000000800 */
[----:B------:R-:W1:Y:S01]  /*0070*/  S2UR UR4, SR_CTAID.X ;  /* 0x00000000000479c3 */ /* 0x000e620000002500 */
[----:B0-----:R-:W-:-:S05]  /*0080*/  IMAD R2, R2, UR5, R5 ;  /* 0x0000000502027c24 */ /* 0x001fca000f8e0205 */
[----:B--2---:R-:W-:Y:S01]  /*0090*/  ISETP.GE.AND P0, PT, R2, UR7, PT ;  /* 0x0000000702007c0c */ /* 0x004fe2000bf06270 */
[----:B-1----:R-:W-:-:S05]  /*00a0*/  IMAD R0, R0, UR4, R3 ;  /* 0x0000000400007c24 */ /* 0x002fca000f8e0203 */
[----:B------:R-:W-:-:S13]  /*00b0*/  ISETP.GE.OR P0, PT, R0, UR6, P0 ;  /* 0x0000000600007c0c */ /* 0x000fda0008706670 */
[----:B------:R-:W-:Y:S05]  /*00c0*/  @P0 EXIT ;  /* 0x000000000000094d */ /* 0x000fea0003800000 */
[----:B------:R-:W0:Y:S01]  /*00d0*/  LDCU UR4, c[0x0][0x388] ;  /* 0x00007100ff0477ac */ /* 0x000e220008000800 */
[----:B------:R-:W-:Y:S01]  /*00e0*/  I2FP.F32.S32 R0, R0 ;  /* 0x0000000000007245 */ /* 0x000fe20000201400 */
[----:B------:R-:W-:Y:S01]  /*00f0*/  IMAD.MOV.U32 R8, RZ, RZ, -0x3e000000 ;  /* 0xc2000000ff087424 */ /* 0x000fe200078e00ff */
[----:B------:R-:W-:Y:S01]  /*0100*/  I2FP.F32.U32 R5, R2 ;  /* 0x0000000200057245 */ /* 0x000fe20000201000 */
[----:B------:R-:W-:Y:S02]  /*0110*/  UMOV UR5, URZ ;  /* 0x000000ff00057c82 */ /* 0x000fe40008000000 */
[----:B------:R-:W-:Y:S02]  /*0120*/  FADD R4, R0, 0.5 ;  /* 0x3f00000000047421 */ /* 0x000fe40000000000 */
[----:B------:R-:W-:-:S06]  /*0130*/  FADD R5, R5, 0.5 ;  /* 0x3f00000005057421 */ /* 0x000fcc0000000000 */
[----:B0-----:R-:W5:Y:S01]  /*0140*/  TEX.LL R0, R4, R4, R8, UR4, 2D, 0x7 ;  /* 0x28ff040804047f60 */ /* 0x001f6200089e0700 */
[----:B------:R-:W0:Y:S01]  /*0150*/  LDCU.64 UR6, c[0x0][0x380] ;  /* 0x00007000ff0677ac */ /* 0x000e220008000a00 */
[----:B------:R-:W-:Y:S01]  /*0160*/  IMAD.MOV.U32 R11, RZ, RZ, 0x1 ;  /* 0x00000001ff0b7424 */ /* 0x000fe200078e00ff */
[----:B------:R-:W1:Y:S01]  /*0170*/  LDCU.64 UR8, c[0x0][0x358] ;  /* 0x00006b00ff0877ac */ /* 0x000e620008000a00 */
[----:B-----5:R-:W-:Y:S02]  /*0180*/  IMAD.SHL.U32 R2, R4, 0x4, RZ ;  /* 0x0000000404027824 */ /* 0x020fe400078e00ff */
[----:B------:R-:W-:Y:S02]  /*0190*/  IMAD.SHL.U32 R3, R5, 0x4, RZ ;  /* 0x0000000405037824 */ /* 0x000fe400078e00ff */
[----:B------:R-:W-:Y:S01]  /*01a0*/  IMAD.SHL.U32 R0, R0, 0x4, RZ ;  /* 0x0000000400007824 */ /* 0x000fe200078e00ff */
[----:B------:R-:W-:Y:S02]  /*01b0*/  LOP3.LUT R2, R2, 0x3fc, RZ, 0xc0, !PT ;  /* 0x000003fc02027812 */ /* 0x000fe400078ec0ff */
[----:B------:R-:W-:-:S02]  /*01c0*/  LOP3.LUT R3, R3, 0x3fc, RZ, 0xc0, !PT ;  /* 0x000003fc03037812 */ /* 0x000fc400078ec0ff */
[----:B------:R-:W-:Y:S02]  /*01d0*/  LOP3.LUT R0, R0, 0x3fc, RZ, 0xc0, !PT ;  /* 0x000003fc00007812 */ /* 0x000fe400078ec0ff */
[----:B0-----:R-:W-:Y:S02]  /*01e0*/  IADD3 R2, P0, PT, R2, UR6, RZ ;  /* 0x0000000602027c10 */ /* 0x001fe4000ff1e0ff */
[----:B------:R-:W-:Y:S02]  /*01f0*/  IADD3 R6, P1, PT, R3, UR6, RZ ;  /* 0x0000000603067c10 */ /* 0x000fe4000ff3e0ff */
[----:B------:R-:W-:Y:S02]  /*0200*/  IADD3 R8, P2, PT, R0, UR6, RZ ;  /* 0x0000000600087c10 */ /* 0x000fe4000ff5e0ff */
[----:B------:R-:W-:Y:S01]  /*0210*/  IADD3.X R3, PT, PT, RZ, UR7, RZ, P0, !PT ;  /* 0x00000007ff037c10 */ /* 0x000fe200087fe4ff */
[----:B------:R-:W-:Y:S02]  /*0220*/  IMAD.X R7, RZ, RZ, UR7, P1 ;  /* 0x00000007ff077e24 */ /* 0x000fe400088e06ff */
[----:B------:R-:W-:-:S02]  /*0230*/  IMAD.X R9, RZ, RZ, UR7, P2 ;  /* 0x00000007ff097e24 */ /* 0x000fc400090e06ff */
[----:B-1----:R-:W-:Y:S04]  /*0240*/  REDG.E.ADD.STRONG.GPU desc[UR8][R2.64], R11 ;  /* 0x0000000b0200798e */ /* 0x002fe8000c12e108 */
[----:B------:R0:W-:Y:S04]  /*0250*/  REDG.E.ADD.STRONG.GPU desc[UR8][R6.64+0x400], R11 ;  /* 0x0004000b0600798e */ /* 0x0001e8000c12e108 */
[----:B------:R1:W-:Y:S04]  /*0260*/  REDG.E.ADD.STRONG.GPU desc[UR8][R8.64+0x800], R11 ;  /* 0x0008000b0800798e */ /* 0x0003e8000c12e108 */
[----:B------:R-:W2:Y:S01]  /*0270*/  LDG.E R0, desc[UR8][R2.64] ;  /* 0x0000000802007981 */ /* 0x000ea2000c1e1900 */
[----:B------:R-:W-:Y:S01]  /*0280*/  VOTEU.ANY UR4, UPT, PT ;  /* 0x0000000000047886 */ /* 0x000fe200038e0100 */
[----:B------:R-:W-:Y:S01]  /*0290*/  UIADD3 UR5, UP0, UPT, UR6, 0xc00, URZ ;  /* 0x00000c0006057890 */ /* 0x000fe2000ff1e0ff */
[----:B------:R-:W3:Y:S01]  /*02a0*/  S2R R4, SR_LANEID ;  /* 0x0000000000047919 */ /* 0x000ee20000000000 */
[----:B------:R-:W-:-:S06]  /*02b0*/  UFLO.U32 UR4, UR4 ;  /* 0x00000004000472bd */ /* 0x000fcc00080e0000 */
[----:B---3--:R-:W-:Y:S01]  /*02c0*/  ISETP.EQ.U32.AND P0, PT, R4, UR4, PT ;  /* 0x0000000404007c0c */ /* 0x008fe2000bf02070 */
[----:B------:R-:W-:Y:S01]  /*02d0*/  UIADD3.X UR4, UPT, UPT, URZ, UR7, URZ, UP0, !UPT ;  /* 0x00000007ff047290 */ /* 0x000fe200087fe4ff */
[----:B------:R-:W-:-:S05]  /*02e0*/  MOV R4, UR5 ;  /* 0x0000000500047c02 */ /* 0x000fca0008000f00 */
[----:B------:R-:W-:Y:S01]  /*02f0*/  IMAD.U32 R5, RZ, RZ, UR4 ;  /* 0x00000004ff057e24 */ /* 0x000fe2000f8e00ff */
[----:B--2---:R-:W-:-:S13]  /*0300*/  CREDUX.MAX UR10, R0 ;  /* 0x00000000000a72cc */ /* 0x004fda0000000000 */
[----:B0-----:R-:W-:-:S05]  /*0310*/  IMAD.U32 R7, RZ, RZ, UR10 ;  /* 0x0000000aff077e24 */ /* 0x001fca000f8e00ff */
[----:B------:R-:W-:Y:S04]  /*0320*/  @P0 REDG.E.MAX.STRONG.GPU desc[UR8][R4.64], R7 ;  /* 0x000000070400098e */ /* 0x000fe8000d12e108 */
[----:B------:R-:W2:Y:S02]  /*0330*/  LDG.E R0, desc[UR8][R2.64+0x400] ;  /* 0x0004000802007981 */ /* 0x000ea4000c1e1900 */
[----:B--2---:R-:W-:-:S13]  /*0340*/  CREDUX.MAX UR4, R0 ;  /* 0x00000000000472cc */ /* 0x004fda0000000000 */
[----:B-1----:R-:W-:-:S05]  /*0350*/  MOV R9, UR4 ;  /* 0x0000000400097c02 */ /* 0x002fca0008000f00 */
[----:B------:R-:W-:Y:S04]  /*0360*/  @P0 REDG.E.MAX.STRONG.GPU desc[UR8][R4.64+0x4], R9 ;  /* 0x000004090400098e */ /* 0x000fe8000d12e108 */
[----:B------:R-:W2:Y:S02]  /*0370*/  LDG.E R0, desc[UR8][R2.64+0x800] ;  /* 0x0008000802007981 */ /* 0x000ea4000c1e1900 */
[----:B--2---:R-:W-:-:S13]  /*0380*/  CREDUX.MAX UR4, R0 ;  /* 0x00000000000472cc */ /* 0x004fda0000000000 */
[----:B------:R-:W-:-:S05]  /*0390*/  IMAD.U32 R11, RZ, RZ, UR4 ;  /* 0x00000004ff0b7e24 */ /* 0x000fca000f8e00ff */
[----:B------:R-:W-:Y:S01]  /*03a0*/  @P0 REDG.E.MAX.STRONG.GPU desc[UR8][R4.64+0x8], R11 ;  /* 0x0000080b0400098e */ /* 0x000fe2000d12e108 */
[----:B------:R-:W-:Y:S05]  /*03b0*/  EXIT ;  /* 0x000000000000794d */ /* 0x000fea0003800000 */
.L_x_0:
[----:B------:R-:W-:-:S00]  /*03c0*/  BRA `(.L_x_0) ;  /* 0xfffffffc00fc7947 */ /* 0x000fc0000383ffff */
[----:B------:R-:W-:-:S00]  /*03d0*/  NOP ;  /* 0x0000000000007918 */ /* 0x000fc00000000000 */
        /* <DEDUP_REMOVED lines=10> */
.L_x_1:


//--------------------- .nv.shared.reserved.0     --------------------------
	.section	.nv.shared.reserved.0,"aw",@nobits
	.weak		__nv_reservedSMEM_offset_0_alias
	.size		__nv_reservedSMEM_offset_0_alias, 0, 64
	.other		__nv_reservedSMEM_offset_0_alias,@"STO_CUDA_RESERVED_SHARED STV_DEFAULT"
__nv_reservedSMEM_offset_0_alias:
	.zero		0
	.zero		64


//--------------------- .nv.constant0.histogram_normal_kernel --------------------------
	.section	.nv.constant0.histogram_normal_kernel,"a",@progbits
	.sectionflags	@""
	.align	4
.nv.constant0.histogram_normal_kernel:
	.zero		920


//--------------------- SYMBOLS --------------------------

	.type		.nv.reservedSmem.offset0,@object
	.size		.nv.reservedSmem.offset0,0x4
